	.headerflags	@"EF_CUDA_TEXMODE_UNIFIED EF_CUDA_64BIT_ADDRESS EF_CUDA_ACCELERATORS EF_CUDA_SM90 EF_CUDA_VIRTUAL_SM(EF_CUDA_SM90)"
	.elftype	@"ET_EXEC"


//--------------------- .nv.info                  --------------------------
	.section	.nv.info,"",@"SHT_CUDA_INFO"
	.align	4


	//----- nvinfo : EIATTR_REGCOUNT
	.align		4
        /*0000*/ 	.byte	0x04, 0x2f
        /*0002*/ 	.short	(.L_3 - .L_2)
	.align		4
.L_2:
        /*0004*/ 	.word	index@(triton_poi_fused__native_batch_norm_legit_no_training_clone_elu_2)
        /*0008*/ 	.word	0x00000013


	//----- nvinfo : EIATTR_MIN_STACK_SIZE
	.align		4
.L_3:
        /*000c*/ 	.byte	0x04, 0x12
        /*000e*/ 	.short	(.L_5 - .L_4)
	.align		4
.L_4:
        /*0010*/ 	.word	index@(triton_poi_fused__native_batch_norm_legit_no_training_clone_elu_2)
        /*0014*/ 	.word	0x00000000


	//----- nvinfo : EIATTR_FRAME_SIZE
	.align		4
.L_5:
        /*0018*/ 	.byte	0x04, 0x11
        /*001a*/ 	.short	(.L_7 - .L_6)
	.align		4
.L_6:
        /*001c*/ 	.word	index@(triton_poi_fused__native_batch_norm_legit_no_training_clone_elu_2)
        /*0020*/ 	.word	0x00000000


	//----- nvinfo : EIATTR_MIN_STACK_SIZE
	.align		4
.L_7:
        /*0024*/ 	.byte	0x04, 0x12
        /*0026*/ 	.short	(.L_9 - .L_8)
	.align		4
.L_8:
        /*0028*/ 	.word	index@(triton_poi_fused__native_batch_norm_legit_no_training_clone_elu_2)
        /*002c*/ 	.word	0x00000000
.L_9:


//--------------------- .nv.info.triton_poi_fused__native_batch_norm_legit_no_training_clone_elu_2 --------------------------
	.section	.nv.info.triton_poi_fused__native_batch_norm_legit_no_training_clone_elu_2,"",@"SHT_CUDA_INFO"
	.sectionflags	@""
	.align	4


	//----- nvinfo : EIATTR_CUDA_API_VERSION
	.align		4
        /*0000*/ 	.byte	0x04, 0x37
        /*0002*/ 	.short	(.L_11 - .L_10)
.L_10:
        /*0004*/ 	.word	0x0000007c


	//----- nvinfo : EIATTR_KPARAM_INFO
	.align		4
.L_11:
        /*0008*/ 	.byte	0x04, 0x17
        /*000a*/ 	.short	(.L_13 - .L_12)
.L_12:
        /*000c*/ 	.word	0x00000000
        /*0010*/ 	.short	0x0006
        /*0012*/ 	.short	0x0030
        /*0014*/ 	.byte	0x00, 0xf0, 0x11, 0x00


	//----- nvinfo : EIATTR_KPARAM_INFO
	.align		4
.L_13:
        /*0018*/ 	.byte	0x04, 0x17
        /*001a*/ 	.short	(.L_15 - .L_14)
.L_14:
        /*001c*/ 	.word	0x00000000
        /*0020*/ 	.short	0x0005
        /*0022*/ 	.short	0x0028
        /*0024*/ 	.byte	0x00, 0xf4, 0x21, 0x00


	//----- nvinfo : EIATTR_KPARAM_INFO
	.align		4
.L_15:
        /*0028*/ 	.byte	0x04, 0x17
        /*002a*/ 	.short	(.L_17 - .L_16)
.L_16:
        /*002c*/ 	.word	0x00000000
        /*0030*/ 	.short	0x0004
        /*0032*/ 	.short	0x0020
        /*0034*/ 	.byte	0x00, 0xf4, 0x21, 0x00


	//----- nvinfo : EIATTR_KPARAM_INFO
	.align		4
.L_17:
        /*0038*/ 	.byte	0x04, 0x17
        /*003a*/ 	.short	(.L_19 - .L_18)
.L_18:
        /*003c*/ 	.word	0x00000000
        /*0040*/ 	.short	0x0003
        /*0042*/ 	.short	0x0018
        /*0044*/ 	.byte	0x00, 0xf4, 0x21, 0x00


	//----- nvinfo : EIATTR_KPARAM_INFO
	.align		4
.L_19:
        /*0048*/ 	.byte	0x04, 0x17
        /*004a*/ 	.short	(.L_21 - .L_20)
.L_20:
        /*004c*/ 	.word	0x00000000
        /*0050*/ 	.short	0x0002
        /*0052*/ 	.short	0x0010
        /*0054*/ 	.byte	0x00, 0xf4, 0x21, 0x00


	//----- nvinfo : EIATTR_KPARAM_INFO
	.align		4
.L_21:
        /*0058*/ 	.byte	0x04, 0x17
        /*005a*/ 	.short	(.L_23 - .L_22)
.L_22:
        /*005c*/ 	.word	0x00000000
        /*0060*/ 	.short	0x0001
        /*0062*/ 	.short	0x0008
        /*0064*/ 	.byte	0x00, 0xf4, 0x21, 0x00


	//----- nvinfo : EIATTR_KPARAM_INFO
	.align		4
.L_23:
        /*0068*/ 	.byte	0x04, 0x17
        /*006a*/ 	.short	(.L_25 - .L_24)
.L_24:
        /*006c*/ 	.word	0x00000000
        /*0070*/ 	.short	0x0000
        /*0072*/ 	.short	0x0000
        /*0074*/ 	.byte	0x00, 0xf4, 0x21, 0x00


	//----- nvinfo : EIATTR_SPARSE_MMA_MASK
	.align		4
.L_25:
        /*0078*/ 	.byte	0x03, 0x50
        /*007a*/ 	.short	0x0000


	//----- nvinfo : EIATTR_MAXREG_COUNT
	.align		4
        /*007c*/ 	.byte	0x03, 0x1b
        /*007e*/ 	.short	0x00ff


	//----- nvinfo : EIATTR_EXIT_INSTR_OFFSETS
	.align		4
        /*0080*/ 	.byte	0x04, 0x1c
        /*0082*/ 	.short	(.L_27 - .L_26)


	//   ....[0]....
.L_26:
        /*0084*/ 	.word	0x000006f0


	//----- nvinfo : EIATTR_REQNTID
	.align		4
.L_27:
        /*0088*/ 	.byte	0x04, 0x10
        /*008a*/ 	.short	(.L_29 - .L_28)
.L_28:
        /*008c*/ 	.word	0x00000100
        /*0090*/ 	.word	0x00000001
        /*0094*/ 	.word	0x00000001


	//----- nvinfo : EIATTR_CBANK_PARAM_SIZE
	.align		4
.L_29:
        /*0098*/ 	.byte	0x03, 0x19
        /*009a*/ 	.short	0x0034


	//----- nvinfo : EIATTR_PARAM_CBANK
	.align		4
        /*009c*/ 	.byte	0x04, 0x0a
        /*009e*/ 	.short	(.L_31 - .L_30)
	.align		4
.L_30:
        /*00a0*/ 	.word	index@(.nv.constant0.triton_poi_fused__native_batch_norm_legit_no_training_clone_elu_2)
        /*00a4*/ 	.short	0x0210
        /*00a6*/ 	.short	0x0034


	//----- nvinfo : EIATTR_SW_WAR
	.align		4
.L_31:
        /*00a8*/ 	.byte	0x04, 0x36
        /*00aa*/ 	.short	(.L_33 - .L_32)
.L_32:
        /*00ac*/ 	.word	0x00000008
.L_33:


//--------------------- .nv.callgraph             --------------------------
	.section	.nv.callgraph,"",@"SHT_CUDA_CALLGRAPH"
	.align	4
	.sectionentsize	8
	.align		4
        /*0000*/ 	.word	0x00000000
	.align		4
        /*0004*/ 	.word	0xffffffff
	.align		4
        /*0008*/ 	.word	0x00000000
	.align		4
        /*000c*/ 	.word	0xfffffffe
	.align		4
        /*0010*/ 	.word	0x00000000
	.align		4
        /*0014*/ 	.word	0xfffffffd
	.align		4
        /*0018*/ 	.word	0x00000000
	.align		4
        /*001c*/ 	.word	0xfffffffc


//--------------------- .nv.constant4             --------------------------
	.section	.nv.constant4,"a",@progbits
	.align	8
	.align		8
.nv.constant4:
        /*0000*/ 	.dword	_$_str
	.align		8
        /*0008*/ 	.dword	_$_str_$_2


//--------------------- .text.triton_poi_fused__native_batch_norm_legit_no_training_clone_elu_2 --------------------------
	.section	.text.triton_poi_fused__native_batch_norm_legit_no_training_clone_elu_2,"ax",@progbits
	.align	128
        .global         triton_poi_fused__native_batch_norm_legit_no_training_clone_elu_2
        .type           triton_poi_fused__native_batch_norm_legit_no_training_clone_elu_2,@function
        .size           triton_poi_fused__native_batch_norm_legit_no_training_clone_elu_2,(.L_x_1 - triton_poi_fused__native_batch_norm_legit_no_training_clone_elu_2)
        .other          triton_poi_fused__native_batch_norm_legit_no_training_clone_elu_2,@"STO_CUDA_ENTRY STV_DEFAULT"
triton_poi_fused__native_batch_norm_legit_no_training_clone_elu_2:
.text.triton_poi_fused__native_batch_norm_legit_no_training_clone_elu_2:
[----:B------:R-:W-:Y:S01]  /*0000*/  LDC R1, c[0x0][0x28] ;  /* 0x00000a00ff017b82 */ /* 0x000fe20000000800 */
[----:B------:R-:W1:Y:S07]  /*0010*/  S2R R0, SR_TID.X ;  /* 0x0000000000007919 */ /* 0x000e6e0000002100 */
[----:B------:R-:W2:Y:S01]  /*0020*/  LDC.64 R10, c[0x0][0x228] ;  /* 0x00008a00ff0a7b82 */ /* 0x000ea20000000a00 */
[----:B------:R-:W-:Y:S01]  /*0030*/  ULDC.64 UR4, c[0x0][0x208] ;  /* 0x0000820000047ab9 */ /* 0x000fe20000000a00 */
[----:B------:R-:W3:Y:S06]  /*0040*/  S2R R5, SR_CTAID.X ;  /* 0x0000000000057919 */ /* 0x000eec0000002500 */
[----:B------:R-:W4:Y:S08]  /*0050*/  LDC.64 R12, c[0x0][0x220] ;  /* 0x00008800ff0c7b82 */ /* 0x000f300000000a00 */
[----:B------:R-:W5:Y:S01]  /*0060*/  LDC.64 R6, c[0x0][0x218] ;  /* 0x00008600ff067b82 */ /* 0x000f620000000a00 */
[----:B-1----:R-:W-:-:S02]  /*0070*/  SHF.L.U32 R0, R0, 0x1, RZ ;  /* 0x0000000100007819 */ /* 0x002fc400000006ff */
[----:B---3--:R-:W-:Y:S02]  /*0080*/  SHF.R.S32.HI R3, RZ, 0x16, R5 ;  /* 0x00000016ff037819 */ /* 0x008fe40000011405 */
[----:B------:R-:W-:Y:S02]  /*0090*/  LOP3.LUT R0, R0, 0x1fe, RZ, 0xc0, !PT ;  /* 0x000001fe00007812 */ /* 0x000fe400078ec0ff */
[----:B------:R-:W-:Y:S02]  /*00a0*/  SGXT R3, R3, 0x1 ;  /* 0x000000010303781a */ /* 0x000fe40000000200 */
[----:B------:R-:W-:Y:S02]  /*00b0*/  LEA R0, R5, R0, 0x9 ;  /* 0x0000000005007211 */ /* 0x000fe400078e48ff */
[----:B------:R-:W1:Y:S02]  /*00c0*/  LDC.64 R4, c[0x0][0x230] ;  /* 0x00008c00ff047b82 */ /* 0x000e640000000a00 */
[----:B------:R-:W-:-:S04]  /*00d0*/  LEA.HI R3, R3, R0, RZ, 0xa ;  /* 0x0000000003037211 */ /* 0x000fc800078f50ff */
[----:B------:R-:W-:-:S04]  /*00e0*/  SHF.R.S32.HI R3, RZ, 0xa, R3 ;  /* 0x0000000aff037819 */ /* 0x000fc80000011403 */
[----:B------:R-:W-:-:S04]  /*00f0*/  LEA.HI R2, R3, R3, RZ, 0x6 ;  /* 0x0000000303027211 */ /* 0x000fc800078f30ff */
[----:B------:R-:W-:-:S04]  /*0100*/  LOP3.LUT R2, R2, 0xffffffc0, RZ, 0xc0, !PT ;  /* 0xffffffc002027812 */ /* 0x000fc800078ec0ff */
[----:B------:R-:W-:-:S05]  /*0110*/  IADD3 R9, R3, -R2, RZ ;  /* 0x8000000203097210 */ /* 0x000fca0007ffe0ff */
[----:B--2---:R-:W-:-:S05]  /*0120*/  IMAD.WIDE R10, R9, 0x4, R10 ;  /* 0x00000004090a7825 */ /* 0x004fca00078e020a */
[----:B------:R4:W2:Y:S01]  /*0130*/  LDG.E.EL R8, desc[UR4][R10.64] ;  /* 0x000000040a087981 */ /* 0x0008a2000c2e1900 */
[----:B------:R-:W-:-:S04]  /*0140*/  SHF.R.S32.HI R3, RZ, 0x1f, R0 ;  /* 0x0000001fff037819 */ /* 0x000fc80000011400 */
[----:B------:R-:W-:Y:S02]  /*0150*/  LEA.HI R14, R3, R0, RZ, 0x10 ;  /* 0x00000000030e7211 */ /* 0x000fe400078f80ff */
[----:B------:R-:W3:Y:S02]  /*0160*/  LDC.64 R2, c[0x0][0x238] ;  /* 0x00008e00ff027b82 */ /* 0x000ee40000000a00 */
[----:B------:R-:W-:Y:S01]  /*0170*/  LOP3.LUT R15, R14, 0xffff0000, RZ, 0xc0, !PT ;  /* 0xffff00000e0f7812 */ /* 0x000fe200078ec0ff */
[C---:B----4-:R-:W-:Y:S01]  /*0180*/  IMAD.WIDE R10, R9.reuse, 0x4, R12 ;  /* 0x00000004090a7825 */ /* 0x050fe200078e020c */
[----:B------:R-:W-:Y:S02]  /*0190*/  SHF.R.S32.HI R14, RZ, 0x10, R14 ;  /* 0x00000010ff0e7819 */ /* 0x000fe4000001140e */
[----:B------:R-:W-:Y:S01]  /*01a0*/  IADD3 R15, R0, -R15, RZ ;  /* 0x8000000f000f7210 */ /* 0x000fe20007ffe0ff */
[----:B-1----:R-:W-:Y:S02]  /*01b0*/  IMAD.WIDE R4, R9, 0x4, R4 ;  /* 0x0000000409047825 */ /* 0x002fe400078e0204 */
[----:B------:R-:W4:Y:S02]  /*01c0*/  LDG.E.EL R10, desc[UR4][R10.64] ;  /* 0x000000040a0a7981 */ /* 0x000f24000c2e1900 */
[----:B------:R-:W-:-:S02]  /*01d0*/  IMAD R14, R14, 0x30000, R15 ;  /* 0x000300000e0e7824 */ /* 0x000fc400078e020f */
[----:B------:R-:W4:Y:S03]  /*01e0*/  LDG.E.EL R4, desc[UR4][R4.64] ;  /* 0x0000000404047981 */ /* 0x000f26000c2e1900 */
[----:B------:R-:W-:-:S05]  /*01f0*/  IADD3 R15, R14, 0x20000, RZ ;  /* 0x000200000e0f7810 */ /* 0x000fca0007ffe0ff */
[----:B-----5:R-:W-:-:S04]  /*0200*/  IMAD.WIDE R6, R15, 0x4, R6 ;  /* 0x000000040f067825 */ /* 0x020fc800078e0206 */
[----:B---3--:R-:W-:Y:S02]  /*0210*/  IMAD.WIDE R2, R9, 0x4, R2 ;  /* 0x0000000409027825 */ /* 0x008fe400078e0202 */
[----:B------:R-:W4:Y:S04]  /*0220*/  LDG.E.64 R6, desc[UR4][R6.64] ;  /* 0x0000000406067981 */ /* 0x000f28000c1e1b00 */
[----:B------:R1:W3:Y:S01]  /*0230*/  LDG.E.EL R3, desc[UR4][R2.64] ;  /* 0x0000000402037981 */ /* 0x0002e2000c2e1900 */
[----:B------:R-:W-:Y:S01]  /*0240*/  HFMA2.MMA R12, -RZ, RZ, 1.625, 0 ;  /* 0x3e800000ff0c7435 */ /* 0x000fe200000001ff */
[----:B--2---:R-:W-:-:S04]  /*0250*/  FADD R8, R8, 9.9999997473787516356e-05 ;  /* 0x38d1b71708087421 */ /* 0x004fc80000000000 */
[----:B------:R-:W2:Y:S02]  /*0260*/  MUFU.SQRT R9, R8 ;  /* 0x0000000800097308 */ /* 0x000ea40000002000 */
[C---:B--2---:R-:W-:Y:S02]  /*0270*/  FSETP.GT.AND P0, PT, R9.reuse, 8.50705917302346158658e+37, PT ;  /* 0x7e8000000900780b */ /* 0x044fe40003f04000 */
[----:B------:R-:W-:-:S11]  /*0280*/  FSETP.GEU.AND P1, PT, R9, 1.175494350822287508e-38, PT ;  /* 0x008000000900780b */ /* 0x000fd60003f2e000 */
[----:B------:R-:W-:-:S04]  /*0290*/  @P0 FMUL R9, R9, 0.25 ;  /* 0x3e80000009090820 */ /* 0x000fc80000400000 */
[----:B------:R-:W-:-:S06]  /*02a0*/  @!P1 FMUL R9, R9, 16777216 ;  /* 0x4b80000009099820 */ /* 0x000fcc0000400000 */
[----:B------:R-:W2:Y:S01]  /*02b0*/  MUFU.RCP R9, R9 ;  /* 0x0000000900097308 */ /* 0x000ea20000001000 */
[----:B------:R-:W-:Y:S01]  /*02c0*/  FSEL R12, R12, 1, P0 ;  /* 0x3f8000000c0c7808 */ /* 0x000fe20000000000 */
[----:B----4-:R-:W-:-:S04]  /*02d0*/  FADD R6, R6, -R10 ;  /* 0x8000000a06067221 */ /* 0x010fc80000000000 */
[----:B------:R-:W-:Y:S01]  /*02e0*/  @!P1 FMUL R12, R12, 16777216 ;  /* 0x4b8000000c0c9820 */ /* 0x000fe20000400000 */
[----:B------:R-:W-:-:S03]  /*02f0*/  FADD R7, R7, -R10 ;  /* 0x8000000a07077221 */ /* 0x000fc60000000000 */
[----:B--2---:R-:W-:-:S04]  /*0300*/  FMUL R12, R9, R12 ;  /* 0x0000000c090c7220 */ /* 0x004fc80000400000 */
[-C--:B-1----:R-:W-:Y:S01]  /*0310*/  FMUL R2, R6, R12.reuse ;  /* 0x0000000c06027220 */ /* 0x082fe20000400000 */
[----:B------:R-:W-:-:S03]  /*0320*/  FMUL R12, R7, R12 ;  /* 0x0000000c070c7220 */ /* 0x000fc60000400000 */
[C-C-:B---3--:R-:W-:Y:S01]  /*0330*/  FFMA R2, R4.reuse, R2, R3.reuse ;  /* 0x0000000204027223 */ /* 0x148fe20000000003 */
[----:B------:R-:W-:-:S03]  /*0340*/  FFMA R3, R4, R12, R3 ;  /* 0x0000000c04037223 */ /* 0x000fc60000000003 */
[----:B------:R-:W-:Y:S01]  /*0350*/  FMUL R5, R2, 1.4426950216293334961 ;  /* 0x3fb8aa3b02057820 */ /* 0x000fe20000400000 */
[----:B------:R-:W-:-:S05]  /*0360*/  FMUL R6, R3, 1.4426950216293334961 ;  /* 0x3fb8aa3b03067820 */ /* 0x000fca0000400000 */
[----:B------:R-:W1:Y:S01]  /*0370*/  FRND R5, R5 ;  /* 0x0000000500057307 */ /* 0x000e620000201000 */
[----:B------:R-:W-:Y:S01]  /*0380*/  FADD.FTZ R4, |R2|, -RZ ;  /* 0x800000ff02047221 */ /* 0x000fe20000010200 */
[----:B------:R-:W-:-:S06]  /*0390*/  FADD.FTZ R7, |R3|, -RZ ;  /* 0x800000ff03077221 */ /* 0x000fcc0000010200 */
[----:B------:R-:W2:Y:S01]  /*03a0*/  FRND R6, R6 ;  /* 0x0000000600067307 */ /* 0x000ea20000201000 */
[----:B------:R-:W-:Y:S02]  /*03b0*/  FSETP.GEU.AND P0, PT, R4, 0.40999999642372131348, PT ;  /* 0x3ed1eb850400780b */ /* 0x000fe40003f0e000 */
[----:B------:R-:W-:Y:S02]  /*03c0*/  FSETP.GEU.AND P1, PT, R7, 0.40999999642372131348, PT ;  /* 0x3ed1eb850700780b */ /* 0x000fe40003f2e000 */
[----:B-1----:R-:W-:Y:S02]  /*03d0*/  FSEL R7, R5, RZ, P0 ;  /* 0x000000ff05077208 */ /* 0x002fe40000000000 */
[----:B--2---:R-:W-:-:S03]  /*03e0*/  FSEL R8, R6, RZ, P1 ;  /* 0x000000ff06087208 */ /* 0x004fc60000800000 */
[C---:B------:R-:W-:Y:S01]  /*03f0*/  FFMA.FTZ R10, -R7.reuse, 0.693145751953125, R2 ;  /* 0x3f317200070a7823 */ /* 0x040fe20000010102 */
[C---:B------:R-:W-:Y:S01]  /*0400*/  FSETP.NEU.AND P4, PT, R7.reuse, 128, PT ;  /* 0x430000000700780b */ /* 0x040fe20003f8d000 */
[C---:B------:R-:W-:Y:S01]  /*0410*/  FFMA.FTZ R5, -R8.reuse, 0.693145751953125, R3 ;  /* 0x3f31720008057823 */ /* 0x040fe20000010103 */
[----:B------:R-:W-:Y:S01]  /*0420*/  MOV R9, 0x3ab5ebe6 ;  /* 0x3ab5ebe600097802 */ /* 0x000fe20000000f00 */
[C---:B------:R-:W-:Y:S02]  /*0430*/  FFMA.FTZ R10, -R7.reuse, 1.428606765330187045e-06, R10 ;  /* 0x35bfbe8e070a7823 */ /* 0x040fe4000001010a */
[----:B------:R-:W-:Y:S01]  /*0440*/  FFMA.FTZ R6, -R8, 1.428606765330187045e-06, R5 ;  /* 0x35bfbe8e08067823 */ /* 0x000fe20000010105 */
[----:B------:R-:W-:Y:S01]  /*0450*/  FSEL R4, R7, 127, P4 ;  /* 0x42fe000007047808 */ /* 0x000fe20002000000 */
[-C--:B------:R-:W-:Y:S01]  /*0460*/  FFMA.FTZ R7, R10, R9.reuse, 0.0083824126049876213074 ;  /* 0x3c0956630a077423 */ /* 0x080fe20000010009 */
[----:B------:R-:W-:Y:S01]  /*0470*/  FSETP.NEU.AND P2, PT, R8, 128, PT ;  /* 0x430000000800780b */ /* 0x000fe20003f4d000 */
[----:B------:R-:W-:-:S02]  /*0480*/  FFMA.FTZ R9, R6, R9, 0.0083824126049876213074 ;  /* 0x3c09566306097423 */ /* 0x000fc40000010009 */
[----:B------:R-:W-:Y:S01]  /*0490*/  FFMA.FTZ R7, R10, R7, 0.041667830199003219604 ;  /* 0x3d2aabe30a077423 */ /* 0x000fe20000010007 */
[----:B------:R-:W-:Y:S01]  /*04a0*/  FSEL R8, R8, 127, P2 ;  /* 0x42fe000008087808 */ /* 0x000fe20001000000 */
[----:B------:R-:W-:Y:S01]  /*04b0*/  FFMA.FTZ R11, R6, R9, 0.041667830199003219604 ;  /* 0x3d2aabe3060b7423 */ /* 0x000fe20000010009 */
[----:B------:R-:W1:Y:S01]  /*04c0*/  MUFU.EX2 R5, R4 ;  /* 0x0000000400057308 */ /* 0x000e620000000800 */
[----:B------:R-:W-:Y:S02]  /*04d0*/  FFMA.FTZ R7, R10, R7, 0.16666397452354431152 ;  /* 0x3e2aa9f60a077423 */ /* 0x000fe40000010007 */
[----:B------:R-:W-:-:S05]  /*04e0*/  FFMA.FTZ R11, R6, R11, 0.16666397452354431152 ;  /* 0x3e2aa9f6060b7423 */ /* 0x000fca000001000b */
[----:B------:R-:W2:Y:S01]  /*04f0*/  MUFU.EX2 R9, R8 ;  /* 0x0000000800097308 */ /* 0x000ea20000000800 */
[----:B------:R-:W-:Y:S01]  /*0500*/  FFMA.FTZ R7, R10, R7, 0.49999994039535522461 ;  /* 0x3efffffe0a077423 */ /* 0x000fe20000010007 */
[----:B------:R-:W-:-:S03]  /*0510*/  FFMA.FTZ R11, R6, R11, 0.49999994039535522461 ;  /* 0x3efffffe060b7423 */ /* 0x000fc6000001000b */
[----:B------:R-:W-:Y:S01]  /*0520*/  FMUL R7, R10, R7 ;  /* 0x000000070a077220 */ /* 0x000fe20000400000 */
[----:B------:R-:W-:-:S03]  /*0530*/  FMUL R11, R6, R11 ;  /* 0x0000000b060b7220 */ /* 0x000fc60000400000 */
[----:B------:R-:W-:Y:S01]  /*0540*/  FFMA.FTZ R10, R10, R7, R10 ;  /* 0x000000070a0a7223 */ /* 0x000fe2000001000a */
[----:B------:R-:W-:Y:S02]  /*0550*/  FFMA.FTZ R14, R6, R11, R6 ;  /* 0x0000000b060e7223 */ /* 0x000fe40000010006 */
[----:B------:R-:W3:Y:S01]  /*0560*/  LDC.64 R6, c[0x0][0x210] ;  /* 0x00008400ff067b82 */ /* 0x000ee20000000a00 */
[----:B-1----:R-:W-:Y:S01]  /*0570*/  FADD R12, R5, -1 ;  /* 0xbf800000050c7421 */ /* 0x002fe20000000000 */
[----:B--2---:R-:W-:Y:S01]  /*0580*/  FADD R16, R9, -1 ;  /* 0xbf80000009107421 */ /* 0x004fe20000000000 */
[----:B------:R-:W-:Y:S02]  /*0590*/  FSETP.NEU.AND P1, PT, R2, RZ, PT ;  /* 0x000000ff0200720b */ /* 0x000fe40003f2d000 */
[----:B------:R-:W-:Y:S01]  /*05a0*/  FFMA.FTZ R5, R5, R10, R12 ;  /* 0x0000000a05057223 */ /* 0x000fe2000001000c */
[----:B------:R-:W-:Y:S01]  /*05b0*/  FSETP.NEU.AND P0, PT, R3, RZ, PT ;  /* 0x000000ff0300720b */ /* 0x000fe20003f0d000 */
[----:B------:R-:W-:Y:S01]  /*05c0*/  FFMA.FTZ R9, R9, R14, R16 ;  /* 0x0000000e09097223 */ /* 0x000fe20000010010 */
[----:B------:R-:W-:Y:S01]  /*05d0*/  FSETP.GT.AND P3, PT, R8, 128, PT ;  /* 0x430000000800780b */ /* 0x000fe20003f64000 */
[----:B------:R-:W-:-:S02]  /*05e0*/  @!P4 FADD R5, R5, R5 ;  /* 0x000000050505c221 */ /* 0x000fc40000000000 */
[----:B------:R-:W-:Y:S01]  /*05f0*/  @!P2 FADD R9, R9, R9 ;  /* 0x000000090909a221 */ /* 0x000fe20000000000 */
[----:B------:R-:W-:Y:S02]  /*0600*/  FSETP.GT.AND P4, PT, R4, 128, PT ;  /* 0x430000000400780b */ /* 0x000fe40003f84000 */
[----:B------:R-:W-:Y:S02]  /*0610*/  FSETP.GEU.AND P2, PT, R8, -25, PT ;  /* 0xc1c800000800780b */ /* 0x000fe40003f4e000 */
[----:B------:R-:W-:Y:S02]  /*0620*/  FSEL R8, R9, +INF , !P3 ;  /* 0x7f80000009087808 */ /* 0x000fe40005800000 */
[----:B------:R-:W-:Y:S02]  /*0630*/  FSETP.GEU.AND P3, PT, R4, -25, PT ;  /* 0xc1c800000400780b */ /* 0x000fe40003f6e000 */
[----:B------:R-:W-:Y:S01]  /*0640*/  FSEL R5, R5, +INF , !P4 ;  /* 0x7f80000005057808 */ /* 0x000fe20006000000 */
[----:B------:R-:W-:Y:S01]  /*0650*/  FADD R9, R2, R2 ;  /* 0x0000000202097221 */ /* 0x000fe20000000000 */
[----:B------:R-:W-:Y:S01]  /*0660*/  FSEL R8, R8, -1, P2 ;  /* 0xbf80000008087808 */ /* 0x000fe20001000000 */
[----:B------:R-:W-:Y:S01]  /*0670*/  @!P0 FADD R8, R3, R3 ;  /* 0x0000000303088221 */ /* 0x000fe20000000000 */
[----:B------:R-:W-:-:S02]  /*0680*/  @P1 FSEL R9, R5, -1, P3 ;  /* 0xbf80000005091808 */ /* 0x000fc40001800000 */
[----:B------:R-:W-:Y:S02]  /*0690*/  FSETP.GT.AND P1, PT, R2, RZ, PT ;  /* 0x000000ff0200720b */ /* 0x000fe40003f24000 */
[C---:B------:R-:W-:Y:S01]  /*06a0*/  FSETP.GT.AND P0, PT, R3.reuse, RZ, PT ;  /* 0x000000ff0300720b */ /* 0x040fe20003f04000 */
[----:B---3--:R-:W-:Y:S01]  /*06b0*/  IMAD.WIDE R6, R0, 0x4, R6 ;  /* 0x0000000400067825 */ /* 0x008fe200078e0206 */
[----:B------:R-:W-:Y:S02]  /*06c0*/  FSEL R2, R2, R9, P1 ;  /* 0x0000000902027208 */ /* 0x000fe40000800000 */
[----:B------:R-:W-:-:S05]  /*06d0*/  FSEL R3, R3, R8, P0 ;  /* 0x0000000803037208 */ /* 0x000fca0000000000 */
[----:B------:R-:W-:Y:S01]  /*06e0*/  STG.E.64 desc[UR4][R6.64], R2 ;  /* 0x0000000206007986 */ /* 0x000fe2000c101b04 */
[----:B------:R-:W-:Y:S05]  /*06f0*/  EXIT ;  /* 0x000000000000794d */ /* 0x000fea0003800000 */
.L_x_0:
[----:B------:R-:W-:-:S00]  /*0700*/  BRA `(.L_x_0) ;  /* 0xfffffffc00fc7947 */ /* 0x000fc0000383ffff */
[----:B------:R-:W-:-:S00]  /*0710*/  NOP ;  /* 0x0000000000007918 */ /* 0x000fc00000000000 */
        /* <DEDUP_REMOVED lines=14> */
.L_x_1:


//--------------------- .nv.global.init           --------------------------
	.section	.nv.global.init,"aw",@progbits
.nv.global.init:
	.type		_$_str,@object
	.size		_$_str,(_$_str_$_2 - _$_str)
_$_str:
        /*0000*/ 	.byte	0x5f, 0x5f, 0x43, 0x55, 0x44, 0x41, 0x5f, 0x46, 0x54, 0x5a, 0x00
	.type		_$_str_$_2,@object
	.size		_$_str_$_2,(.L_1 - _$_str_$_2)
_$_str_$_2:
        /*000b*/ 	.byte	0x5f, 0x5f, 0x43, 0x55, 0x44, 0x41, 0x5f, 0x50, 0x52, 0x45, 0x43, 0x5f, 0x53, 0x51, 0x52, 0x54
        /*001b*/ 	.byte	0x00
.L_1:


//--------------------- .nv.constant0.triton_poi_fused__native_batch_norm_legit_no_training_clone_elu_2 --------------------------
	.section	.nv.constant0.triton_poi_fused__native_batch_norm_legit_no_training_clone_elu_2,"a",@progbits
	.sectionflags	@""
	.align	4
.nv.constant0.triton_poi_fused__native_batch_norm_legit_no_training_clone_elu_2:
	.zero		580
